//
// Generated by NVIDIA NVVM Compiler
//
// Compiler Build ID: CL-36424714
// Cuda compilation tools, release 13.0, V13.0.88
// Based on NVVM 20.0.0
//

.version 9.0
.target sm_100
.address_size 64

	// .globl	_Z16init_rand_kernelP17curandStateXORWOW
.global .align 4 .b8 precalc_xorwow_matrix[102400];
.global .align 4 .b8 precalc_xorwow_offset_matrix[102400];
.global .align 4 .b8 mrg32k3aM1[2304];
.global .align 4 .b8 mrg32k3aM2[2304];
.global .align 4 .b8 mrg32k3aM1SubSeq[2016];
.global .align 4 .b8 mrg32k3aM2SubSeq[2016];
.global .align 4 .b8 mrg32k3aM1Seq[2304];
.global .align 4 .b8 mrg32k3aM2Seq[2304];
.const .align 8 .b8 __cr_lgamma_table[72];

.visible .entry _Z16init_rand_kernelP17curandStateXORWOW(
	.param .u64 .ptr .align 1 _Z16init_rand_kernelP17curandStateXORWOW_param_0
)
{
	.reg .pred 	%p<24>;
	.reg .b32 	%r<406>;
	.reg .b64 	%rd<18>;

	ld.param.u64 	%rd8, [_Z16init_rand_kernelP17curandStateXORWOW_param_0];
	cvta.to.global.u64 	%rd9, %rd8;
	mov.u32 	%r182, %ctaid.x;
	mov.u32 	%r183, %ntid.x;
	mov.u32 	%r184, %tid.x;
	mad.lo.s32 	%r185, %r182, %r183, %r184;
	cvt.s64.s32 	%rd17, %r185;
	mul.wide.s32 	%rd10, %r185, 48;
	add.s64 	%rd2, %rd9, %rd10;
	mov.b32 	%r186, 1478573778;
	mov.b32 	%r187, 716983765;
	st.global.v2.u32 	[%rd2], {%r187, %r186};
	mov.b32 	%r188, -123459836;
	mov.b32 	%r189, 1163863128;
	st.global.v2.u32 	[%rd2+8], {%r189, %r188};
	mov.b32 	%r190, 1360900310;
	mov.b32 	%r191, -589760388;
	st.global.v2.u32 	[%rd2+16], {%r191, %r190};
	setp.eq.s32 	%p1, %r185, 0;
	@%p1 bra 	$L__BB0_42;
	mov.b32 	%r312, 0;
	mov.u64 	%rd12, precalc_xorwow_matrix;
$L__BB0_2:
	and.b64  	%rd4, %rd17, 3;
	setp.eq.s64 	%p2, %rd4, 0;
	@%p2 bra 	$L__BB0_41;
	mul.wide.u32 	%rd11, %r312, 3200;
	add.s64 	%rd5, %rd12, %rd11;
	cvt.u32.u64 	%r2, %rd4;
	mov.b32 	%r313, 0;
$L__BB0_4:
	mov.b32 	%r326, 0;
	mov.u32 	%r327, %r326;
	mov.u32 	%r328, %r326;
	mov.u32 	%r329, %r326;
	mov.u32 	%r330, %r326;
	mov.u32 	%r319, %r326;
$L__BB0_5:
	mul.wide.u32 	%rd13, %r319, 4;
	add.s64 	%rd14, %rd2, %rd13;
	ld.global.u32 	%r10, [%rd14+4];
	shl.b32 	%r11, %r319, 5;
	mov.b32 	%r325, 0;
$L__BB0_6:
	.pragma "nounroll";
	shr.u32 	%r196, %r10, %r325;
	and.b32  	%r197, %r196, 1;
	setp.eq.b32 	%p3, %r197, 1;
	not.pred 	%p4, %p3;
	add.s32 	%r198, %r11, %r325;
	mul.lo.s32 	%r199, %r198, 5;
	mul.wide.u32 	%rd15, %r199, 4;
	add.s64 	%rd6, %rd5, %rd15;
	@%p4 bra 	$L__BB0_8;
	ld.global.u32 	%r200, [%rd6];
	xor.b32  	%r330, %r330, %r200;
	ld.global.u32 	%r201, [%rd6+4];
	xor.b32  	%r329, %r329, %r201;
	ld.global.u32 	%r202, [%rd6+8];
	xor.b32  	%r328, %r328, %r202;
	ld.global.u32 	%r203, [%rd6+12];
	xor.b32  	%r327, %r327, %r203;
	ld.global.u32 	%r204, [%rd6+16];
	xor.b32  	%r326, %r326, %r204;
$L__BB0_8:
	and.b32  	%r206, %r196, 2;
	setp.eq.s32 	%p5, %r206, 0;
	@%p5 bra 	$L__BB0_10;
	ld.global.u32 	%r207, [%rd6+20];
	xor.b32  	%r330, %r330, %r207;
	ld.global.u32 	%r208, [%rd6+24];
	xor.b32  	%r329, %r329, %r208;
	ld.global.u32 	%r209, [%rd6+28];
	xor.b32  	%r328, %r328, %r209;
	ld.global.u32 	%r210, [%rd6+32];
	xor.b32  	%r327, %r327, %r210;
	ld.global.u32 	%r211, [%rd6+36];
	xor.b32  	%r326, %r326, %r211;
$L__BB0_10:
	and.b32  	%r213, %r196, 4;
	setp.eq.s32 	%p6, %r213, 0;
	@%p6 bra 	$L__BB0_12;
	ld.global.u32 	%r214, [%rd6+40];
	xor.b32  	%r330, %r330, %r214;
	ld.global.u32 	%r215, [%rd6+44];
	xor.b32  	%r329, %r329, %r215;
	ld.global.u32 	%r216, [%rd6+48];
	xor.b32  	%r328, %r328, %r216;
	ld.global.u32 	%r217, [%rd6+52];
	xor.b32  	%r327, %r327, %r217;
	ld.global.u32 	%r218, [%rd6+56];
	xor.b32  	%r326, %r326, %r218;
$L__BB0_12:
	and.b32  	%r220, %r196, 8;
	setp.eq.s32 	%p7, %r220, 0;
	@%p7 bra 	$L__BB0_14;
	ld.global.u32 	%r221, [%rd6+60];
	xor.b32  	%r330, %r330, %r221;
	ld.global.u32 	%r222, [%rd6+64];
	xor.b32  	%r329, %r329, %r222;
	ld.global.u32 	%r223, [%rd6+68];
	xor.b32  	%r328, %r328, %r223;
	ld.global.u32 	%r224, [%rd6+72];
	xor.b32  	%r327, %r327, %r224;
	ld.global.u32 	%r225, [%rd6+76];
	xor.b32  	%r326, %r326, %r225;
$L__BB0_14:
	and.b32  	%r227, %r196, 16;
	setp.eq.s32 	%p8, %r227, 0;
	@%p8 bra 	$L__BB0_16;
	ld.global.u32 	%r228, [%rd6+80];
	xor.b32  	%r330, %r330, %r228;
	ld.global.u32 	%r229, [%rd6+84];
	xor.b32  	%r329, %r329, %r229;
	ld.global.u32 	%r230, [%rd6+88];
	xor.b32  	%r328, %r328, %r230;
	ld.global.u32 	%r231, [%rd6+92];
	xor.b32  	%r327, %r327, %r231;
	ld.global.u32 	%r232, [%rd6+96];
	xor.b32  	%r326, %r326, %r232;
$L__BB0_16:
	and.b32  	%r234, %r196, 32;
	setp.eq.s32 	%p9, %r234, 0;
	@%p9 bra 	$L__BB0_18;
	ld.global.u32 	%r235, [%rd6+100];
	xor.b32  	%r330, %r330, %r235;
	ld.global.u32 	%r236, [%rd6+104];
	xor.b32  	%r329, %r329, %r236;
	ld.global.u32 	%r237, [%rd6+108];
	xor.b32  	%r328, %r328, %r237;
	ld.global.u32 	%r238, [%rd6+112];
	xor.b32  	%r327, %r327, %r238;
	ld.global.u32 	%r239, [%rd6+116];
	xor.b32  	%r326, %r326, %r239;
$L__BB0_18:
	and.b32  	%r241, %r196, 64;
	setp.eq.s32 	%p10, %r241, 0;
	@%p10 bra 	$L__BB0_20;
	ld.global.u32 	%r242, [%rd6+120];
	xor.b32  	%r330, %r330, %r242;
	ld.global.u32 	%r243, [%rd6+124];
	xor.b32  	%r329, %r329, %r243;
	ld.global.u32 	%r244, [%rd6+128];
	xor.b32  	%r328, %r328, %r244;
	ld.global.u32 	%r245, [%rd6+132];
	xor.b32  	%r327, %r327, %r245;
	ld.global.u32 	%r246, [%rd6+136];
	xor.b32  	%r326, %r326, %r246;
$L__BB0_20:
	and.b32  	%r248, %r196, 128;
	setp.eq.s32 	%p11, %r248, 0;
	@%p11 bra 	$L__BB0_22;
	ld.global.u32 	%r249, [%rd6+140];
	xor.b32  	%r330, %r330, %r249;
	ld.global.u32 	%r250, [%rd6+144];
	xor.b32  	%r329, %r329, %r250;
	ld.global.u32 	%r251, [%rd6+148];
	xor.b32  	%r328, %r328, %r251;
	ld.global.u32 	%r252, [%rd6+152];
	xor.b32  	%r327, %r327, %r252;
	ld.global.u32 	%r253, [%rd6+156];
	xor.b32  	%r326, %r326, %r253;
$L__BB0_22:
	and.b32  	%r255, %r196, 256;
	setp.eq.s32 	%p12, %r255, 0;
	@%p12 bra 	$L__BB0_24;
	ld.global.u32 	%r256, [%rd6+160];
	xor.b32  	%r330, %r330, %r256;
	ld.global.u32 	%r257, [%rd6+164];
	xor.b32  	%r329, %r329, %r257;
	ld.global.u32 	%r258, [%rd6+168];
	xor.b32  	%r328, %r328, %r258;
	ld.global.u32 	%r259, [%rd6+172];
	xor.b32  	%r327, %r327, %r259;
	ld.global.u32 	%r260, [%rd6+176];
	xor.b32  	%r326, %r326, %r260;
$L__BB0_24:
	and.b32  	%r262, %r196, 512;
	setp.eq.s32 	%p13, %r262, 0;
	@%p13 bra 	$L__BB0_26;
	ld.global.u32 	%r263, [%rd6+180];
	xor.b32  	%r330, %r330, %r263;
	ld.global.u32 	%r264, [%rd6+184];
	xor.b32  	%r329, %r329, %r264;
	ld.global.u32 	%r265, [%rd6+188];
	xor.b32  	%r328, %r328, %r265;
	ld.global.u32 	%r266, [%rd6+192];
	xor.b32  	%r327, %r327, %r266;
	ld.global.u32 	%r267, [%rd6+196];
	xor.b32  	%r326, %r326, %r267;
$L__BB0_26:
	and.b32  	%r269, %r196, 1024;
	setp.eq.s32 	%p14, %r269, 0;
	@%p14 bra 	$L__BB0_28;
	ld.global.u32 	%r270, [%rd6+200];
	xor.b32  	%r330, %r330, %r270;
	ld.global.u32 	%r271, [%rd6+204];
	xor.b32  	%r329, %r329, %r271;
	ld.global.u32 	%r272, [%rd6+208];
	xor.b32  	%r328, %r328, %r272;
	ld.global.u32 	%r273, [%rd6+212];
	xor.b32  	%r327, %r327, %r273;
	ld.global.u32 	%r274, [%rd6+216];
	xor.b32  	%r326, %r326, %r274;
$L__BB0_28:
	and.b32  	%r276, %r196, 2048;
	setp.eq.s32 	%p15, %r276, 0;
	@%p15 bra 	$L__BB0_30;
	ld.global.u32 	%r277, [%rd6+220];
	xor.b32  	%r330, %r330, %r277;
	ld.global.u32 	%r278, [%rd6+224];
	xor.b32  	%r329, %r329, %r278;
	ld.global.u32 	%r279, [%rd6+228];
	xor.b32  	%r328, %r328, %r279;
	ld.global.u32 	%r280, [%rd6+232];
	xor.b32  	%r327, %r327, %r280;
	ld.global.u32 	%r281, [%rd6+236];
	xor.b32  	%r326, %r326, %r281;
$L__BB0_30:
	and.b32  	%r283, %r196, 4096;
	setp.eq.s32 	%p16, %r283, 0;
	@%p16 bra 	$L__BB0_32;
	ld.global.u32 	%r284, [%rd6+240];
	xor.b32  	%r330, %r330, %r284;
	ld.global.u32 	%r285, [%rd6+244];
	xor.b32  	%r329, %r329, %r285;
	ld.global.u32 	%r286, [%rd6+248];
	xor.b32  	%r328, %r328, %r286;
	ld.global.u32 	%r287, [%rd6+252];
	xor.b32  	%r327, %r327, %r287;
	ld.global.u32 	%r288, [%rd6+256];
	xor.b32  	%r326, %r326, %r288;
$L__BB0_32:
	and.b32  	%r290, %r196, 8192;
	setp.eq.s32 	%p17, %r290, 0;
	@%p17 bra 	$L__BB0_34;
	ld.global.u32 	%r291, [%rd6+260];
	xor.b32  	%r330, %r330, %r291;
	ld.global.u32 	%r292, [%rd6+264];
	xor.b32  	%r329, %r329, %r292;
	ld.global.u32 	%r293, [%rd6+268];
	xor.b32  	%r328, %r328, %r293;
	ld.global.u32 	%r294, [%rd6+272];
	xor.b32  	%r327, %r327, %r294;
	ld.global.u32 	%r295, [%rd6+276];
	xor.b32  	%r326, %r326, %r295;
$L__BB0_34:
	and.b32  	%r297, %r196, 16384;
	setp.eq.s32 	%p18, %r297, 0;
	@%p18 bra 	$L__BB0_36;
	ld.global.u32 	%r298, [%rd6+280];
	xor.b32  	%r330, %r330, %r298;
	ld.global.u32 	%r299, [%rd6+284];
	xor.b32  	%r329, %r329, %r299;
	ld.global.u32 	%r300, [%rd6+288];
	xor.b32  	%r328, %r328, %r300;
	ld.global.u32 	%r301, [%rd6+292];
	xor.b32  	%r327, %r327, %r301;
	ld.global.u32 	%r302, [%rd6+296];
	xor.b32  	%r326, %r326, %r302;
$L__BB0_36:
	and.b32  	%r304, %r196, 32768;
	setp.eq.s32 	%p19, %r304, 0;
	@%p19 bra 	$L__BB0_38;
	ld.global.u32 	%r305, [%rd6+300];
	xor.b32  	%r330, %r330, %r305;
	ld.global.u32 	%r306, [%rd6+304];
	xor.b32  	%r329, %r329, %r306;
	ld.global.u32 	%r307, [%rd6+308];
	xor.b32  	%r328, %r328, %r307;
	ld.global.u32 	%r308, [%rd6+312];
	xor.b32  	%r327, %r327, %r308;
	ld.global.u32 	%r309, [%rd6+316];
	xor.b32  	%r326, %r326, %r309;
$L__BB0_38:
	add.s32 	%r325, %r325, 16;
	setp.ne.s32 	%p20, %r325, 32;
	@%p20 bra 	$L__BB0_6;
	mad.lo.s32 	%r310, %r319, -31, %r11;
	add.s32 	%r319, %r310, 1;
	setp.ne.s32 	%p21, %r319, 5;
	@%p21 bra 	$L__BB0_5;
	st.global.u32 	[%rd2+4], %r330;
	st.global.u32 	[%rd2+8], %r329;
	st.global.u32 	[%rd2+12], %r328;
	st.global.u32 	[%rd2+16], %r327;
	st.global.u32 	[%rd2+20], %r326;
	add.s32 	%r313, %r313, 1;
	setp.lt.u32 	%p22, %r313, %r2;
	@%p22 bra 	$L__BB0_4;
$L__BB0_41:
	shr.u64 	%rd7, %rd17, 2;
	add.s32 	%r312, %r312, 1;
	setp.gt.u64 	%p23, %rd17, 3;
	mov.u64 	%rd17, %rd7;
	@%p23 bra 	$L__BB0_2;
$L__BB0_42:
	mov.b32 	%r311, 0;
	st.global.v2.u32 	[%rd2+24], {%r311, %r311};
	st.global.u32 	[%rd2+32], %r311;
	mov.b64 	%rd16, 0;
	st.global.u64 	[%rd2+40], %rd16;
	ret;

}
	// .globl	_Z14get_acc_kernelPfS_fiS_P17curandStateXORWOW
.visible .entry _Z14get_acc_kernelPfS_fiS_P17curandStateXORWOW(
	.param .u64 .ptr .align 1 _Z14get_acc_kernelPfS_fiS_P17curandStateXORWOW_param_0,
	.param .u64 .ptr .align 1 _Z14get_acc_kernelPfS_fiS_P17curandStateXORWOW_param_1,
	.param .f32 _Z14get_acc_kernelPfS_fiS_P17curandStateXORWOW_param_2,
	.param .u32 _Z14get_acc_kernelPfS_fiS_P17curandStateXORWOW_param_3,
	.param .u64 .ptr .align 1 _Z14get_acc_kernelPfS_fiS_P17curandStateXORWOW_param_4,
	.param .u64 .ptr .align 1 _Z14get_acc_kernelPfS_fiS_P17curandStateXORWOW_param_5
)
{


	ret;

}
	// .globl	_Z14get_vel_kernelPfS_fP17curandStateXORWOW
.visible .entry _Z14get_vel_kernelPfS_fP17curandStateXORWOW(
	.param .u64 .ptr .align 1 _Z14get_vel_kernelPfS_fP17curandStateXORWOW_param_0,
	.param .u64 .ptr .align 1 _Z14get_vel_kernelPfS_fP17curandStateXORWOW_param_1,
	.param .f32 _Z14get_vel_kernelPfS_fP17curandStateXORWOW_param_2,
	.param .u64 .ptr .align 1 _Z14get_vel_kernelPfS_fP17curandStateXORWOW_param_3
)
{


	ret;

}
	// .globl	_Z14get_pos_kernelPfS_fP17curandStateXORWOW
.visible .entry _Z14get_pos_kernelPfS_fP17curandStateXORWOW(
	.param .u64 .ptr .align 1 _Z14get_pos_kernelPfS_fP17curandStateXORWOW_param_0,
	.param .u64 .ptr .align 1 _Z14get_pos_kernelPfS_fP17curandStateXORWOW_param_1,
	.param .f32 _Z14get_pos_kernelPfS_fP17curandStateXORWOW_param_2,
	.param .u64 .ptr .align 1 _Z14get_pos_kernelPfS_fP17curandStateXORWOW_param_3
)
{


	ret;

}


// ===== COMPILED SASS (sm_100) =====

	.target	sm_100

	.elftype	@"ET_EXEC"


//--------------------- .note.nv.tkinfo           --------------------------
	.section	.note.nv.tkinfo,"",@"SHT_NOTE"
	.sectionflags	@"SHF_NOTE_NV_TKINFO"
	.tkinfo
        /*0018*/ 	.word	0x00000002
        /*0030*/ 	.string	""
        /*0030*/ 	.string	"ptxas"
        /*0030*/ 	.string	"Cuda compilation tools, release 13.0, V13.0.88"
        /*0030*/ 	.string	"Build cuda_13.0.r13.0/compiler.36424714_0"
        /*0030*/ 	.string	"-arch sm_100 -m 64 "



//--------------------- .note.nv.cuinfo           --------------------------
	.section	.note.nv.cuinfo,"",@"SHT_NOTE"
	.sectionflags	@"SHF_NOTE_NV_CUINFO"
        /*0018*/ 	.short	0x0002
        /*001a*/ 	.short	0x0064
        /*001c*/ 	.short	0x0082
	.zero		2


//--------------------- .nv.info                  --------------------------
	.section	.nv.info,"",@"SHT_CUDA_INFO"
	.align	4


	//----- nvinfo : EIATTR_REGCOUNT
	.align		4
        /*0000*/ 	.byte	0x04, 0x2f
        /*0002*/ 	.short	(.L_10 - .L_9)
	.align		4
.L_9:
        /*0004*/ 	.word	index@(_Z16init_rand_kernelP17curandStateXORWOW)
        /*0008*/ 	.word	0x0000001f


	//----- nvinfo : EIATTR_FRAME_SIZE
	.align		4
.L_10:
        /*000c*/ 	.byte	0x04, 0x11
        /*000e*/ 	.short	(.L_12 - .L_11)
	.align		4
.L_11:
        /*0010*/ 	.word	index@(_Z16init_rand_kernelP17curandStateXORWOW)
        /*0014*/ 	.word	0x00000000


	//----- nvinfo : EIATTR_REGCOUNT
	.align		4
.L_12:
        /*0018*/ 	.byte	0x04, 0x2f
        /*001a*/ 	.short	(.L_14 - .L_13)
	.align		4
.L_13:
        /*001c*/ 	.word	index@(_Z14get_acc_kernelPfS_fiS_P17curandStateXORWOW)
        /*0020*/ 	.word	0x00000004


	//----- nvinfo : EIATTR_FRAME_SIZE
	.align		4
.L_14:
        /*0024*/ 	.byte	0x04, 0x11
        /*0026*/ 	.short	(.L_16 - .L_15)
	.align		4
.L_15:
        /*0028*/ 	.word	index@(_Z14get_acc_kernelPfS_fiS_P17curandStateXORWOW)
        /*002c*/ 	.word	0x00000000


	//----- nvinfo : EIATTR_REGCOUNT
	.align		4
.L_16:
        /*0030*/ 	.byte	0x04, 0x2f
        /*0032*/ 	.short	(.L_18 - .L_17)
	.align		4
.L_17:
        /*0034*/ 	.word	index@(_Z14get_vel_kernelPfS_fP17curandStateXORWOW)
        /*0038*/ 	.word	0x00000004


	//----- nvinfo : EIATTR_FRAME_SIZE
	.align		4
.L_18:
        /*003c*/ 	.byte	0x04, 0x11
        /*003e*/ 	.short	(.L_20 - .L_19)
	.align		4
.L_19:
        /*0040*/ 	.word	index@(_Z14get_vel_kernelPfS_fP17curandStateXORWOW)
        /*0044*/ 	.word	0x00000000


	//----- nvinfo : EIATTR_REGCOUNT
	.align		4
.L_20:
        /*0048*/ 	.byte	0x04, 0x2f
        /*004a*/ 	.short	(.L_22 - .L_21)
	.align		4
.L_21:
        /*004c*/ 	.word	index@(_Z14get_pos_kernelPfS_fP17curandStateXORWOW)
        /*0050*/ 	.word	0x00000004


	//----- nvinfo : EIATTR_FRAME_SIZE
	.align		4
.L_22:
        /*0054*/ 	.byte	0x04, 0x11
        /*0056*/ 	.short	(.L_24 - .L_23)
	.align		4
.L_23:
        /*0058*/ 	.word	index@(_Z14get_pos_kernelPfS_fP17curandStateXORWOW)
        /*005c*/ 	.word	0x00000000


	//----- nvinfo : EIATTR_MIN_STACK_SIZE
	.align		4
.L_24:
        /*0060*/ 	.byte	0x04, 0x12
        /*0062*/ 	.short	(.L_26 - .L_25)
	.align		4
.L_25:
        /*0064*/ 	.word	index@(_Z14get_pos_kernelPfS_fP17curandStateXORWOW)
        /*0068*/ 	.word	0x00000000


	//----- nvinfo : EIATTR_MIN_STACK_SIZE
	.align		4
.L_26:
        /*006c*/ 	.byte	0x04, 0x12
        /*006e*/ 	.short	(.L_28 - .L_27)
	.align		4
.L_27:
        /*0070*/ 	.word	index@(_Z14get_vel_kernelPfS_fP17curandStateXORWOW)
        /*0074*/ 	.word	0x00000000


	//----- nvinfo : EIATTR_MIN_STACK_SIZE
	.align		4
.L_28:
        /*0078*/ 	.byte	0x04, 0x12
        /*007a*/ 	.short	(.L_30 - .L_29)
	.align		4
.L_29:
        /*007c*/ 	.word	index@(_Z14get_acc_kernelPfS_fiS_P17curandStateXORWOW)
        /*0080*/ 	.word	0x00000000


	//----- nvinfo : EIATTR_MIN_STACK_SIZE
	.align		4
.L_30:
        /*0084*/ 	.byte	0x04, 0x12
        /*0086*/ 	.short	(.L_32 - .L_31)
	.align		4
.L_31:
        /*0088*/ 	.word	index@(_Z16init_rand_kernelP17curandStateXORWOW)
        /*008c*/ 	.word	0x00000000
.L_32:


//--------------------- .nv.compat                --------------------------
	.section	.nv.compat,"",@"SHT_CUDA_COMPAT_INFO"
	.align	4
        /*0000*/ 	.byte	0x02, 0x09, 0x00, 0x00, 0x02, 0x02, 0x01, 0x00, 0x02, 0x05, 0x05, 0x00, 0x03, 0x07, 0x01, 0x01
        /*0010*/ 	.byte	0x02, 0x03, 0x00, 0x00, 0x02, 0x06, 0x01, 0x00, 0x04, 0x0b, 0x08, 0x00, 0x09, 0x00, 0x00, 0x00
        /*0020*/ 	.byte	0x00, 0x00, 0x00, 0x00


//--------------------- .nv.info._Z14get_pos_kernelPfS_fP17curandStateXORWOW --------------------------
	.section	.nv.info._Z14get_pos_kernelPfS_fP17curandStateXORWOW,"",@"SHT_CUDA_INFO"
	.sectionflags	@""
	.align	4


	//----- nvinfo : EIATTR_CUDA_API_VERSION
	.align		4
        /*0000*/ 	.byte	0x04, 0x37
        /*0002*/ 	.short	(.L_34 - .L_33)
.L_33:
        /*0004*/ 	.word	0x00000082


	//----- nvinfo : EIATTR_KPARAM_INFO
	.align		4
.L_34:
        /*0008*/ 	.byte	0x04, 0x17
        /*000a*/ 	.short	(.L_36 - .L_35)
.L_35:
        /*000c*/ 	.word	0x00000000
        /*0010*/ 	.short	0x0003
        /*0012*/ 	.short	0x0018
        /*0014*/ 	.byte	0x00, 0xf5, 0x21, 0x00


	//----- nvinfo : EIATTR_KPARAM_INFO
	.align		4
.L_36:
        /*0018*/ 	.byte	0x04, 0x17
        /*001a*/ 	.short	(.L_38 - .L_37)
.L_37:
        /*001c*/ 	.word	0x00000000
        /*0020*/ 	.short	0x0002
        /*0022*/ 	.short	0x0010
        /*0024*/ 	.byte	0x00, 0xf0, 0x11, 0x00


	//----- nvinfo : EIATTR_KPARAM_INFO
	.align		4
.L_38:
        /*0028*/ 	.byte	0x04, 0x17
        /*002a*/ 	.short	(.L_40 - .L_39)
.L_39:
        /*002c*/ 	.word	0x00000000
        /*0030*/ 	.short	0x0001
        /*0032*/ 	.short	0x0008
        /*0034*/ 	.byte	0x00, 0xf5, 0x21, 0x00


	//----- nvinfo : EIATTR_KPARAM_INFO
	.align		4
.L_40:
        /*0038*/ 	.byte	0x04, 0x17
        /*003a*/ 	.short	(.L_42 - .L_41)
.L_41:
        /*003c*/ 	.word	0x00000000
        /*0040*/ 	.short	0x0000
        /*0042*/ 	.short	0x0000
        /*0044*/ 	.byte	0x00, 0xf5, 0x21, 0x00


	//----- nvinfo : EIATTR_SPARSE_MMA_MASK
	.align		4
.L_42:
        /*0048*/ 	.byte	0x03, 0x50
        /*004a*/ 	.short	0x0000


	//----- nvinfo : EIATTR_MAXREG_COUNT
	.align		4
        /*004c*/ 	.byte	0x03, 0x1b
        /*004e*/ 	.short	0x00ff


	//----- nvinfo : EIATTR_MERCURY_ISA_VERSION
	.align		4
        /*0050*/ 	.byte	0x03, 0x5f
        /*0052*/ 	.short	0x0101


	//----- nvinfo : EIATTR_VRC_CTA_INIT_COUNT
	.align		4
        /*0054*/ 	.byte	0x02, 0x4a
	.zero		1
	.zero		1


	//----- nvinfo : EIATTR_EXIT_INSTR_OFFSETS
	.align		4
        /*0058*/ 	.byte	0x04, 0x1c
        /*005a*/ 	.short	(.L_44 - .L_43)


	//   ....[0]....
.L_43:
        /*005c*/ 	.word	0x00000010


	//----- nvinfo : EIATTR_CBANK_PARAM_SIZE
	.align		4
.L_44:
        /*0060*/ 	.byte	0x03, 0x19
        /*0062*/ 	.short	0x0020


	//----- nvinfo : EIATTR_PARAM_CBANK
	.align		4
        /*0064*/ 	.byte	0x04, 0x0a
        /*0066*/ 	.short	(.L_46 - .L_45)
	.align		4
.L_45:
        /*0068*/ 	.word	index@(.nv.constant0._Z14get_pos_kernelPfS_fP17curandStateXORWOW)
        /*006c*/ 	.short	0x0380
        /*006e*/ 	.short	0x0020


	//----- nvinfo : EIATTR_SW_WAR
	.align		4
.L_46:
        /*0070*/ 	.byte	0x04, 0x36
        /*0072*/ 	.short	(.L_48 - .L_47)
.L_47:
        /*0074*/ 	.word	0x00000008
.L_48:


//--------------------- .nv.info._Z14get_vel_kernelPfS_fP17curandStateXORWOW --------------------------
	.section	.nv.info._Z14get_vel_kernelPfS_fP17curandStateXORWOW,"",@"SHT_CUDA_INFO"
	.sectionflags	@""
	.align	4


	//----- nvinfo : EIATTR_CUDA_API_VERSION
	.align		4
        /*0000*/ 	.byte	0x04, 0x37
        /*0002*/ 	.short	(.L_50 - .L_49)
.L_49:
        /*0004*/ 	.word	0x00000082


	//----- nvinfo : EIATTR_KPARAM_INFO
	.align		4
.L_50:
        /*0008*/ 	.byte	0x04, 0x17
        /*000a*/ 	.short	(.L_52 - .L_51)
.L_51:
        /*000c*/ 	.word	0x00000000
        /*0010*/ 	.short	0x0003
        /*0012*/ 	.short	0x0018
        /*0014*/ 	.byte	0x00, 0xf5, 0x21, 0x00


	//----- nvinfo : EIATTR_KPARAM_INFO
	.align		4
.L_52:
        /*0018*/ 	.byte	0x04, 0x17
        /*001a*/ 	.short	(.L_54 - .L_53)
.L_53:
        /*001c*/ 	.word	0x00000000
        /*0020*/ 	.short	0x0002
        /*0022*/ 	.short	0x0010
        /*0024*/ 	.byte	0x00, 0xf0, 0x11, 0x00


	//----- nvinfo : EIATTR_KPARAM_INFO
	.align		4
.L_54:
        /*0028*/ 	.byte	0x04, 0x17
        /*002a*/ 	.short	(.L_56 - .L_55)
.L_55:
        /*002c*/ 	.word	0x00000000
        /*0030*/ 	.short	0x0001
        /*0032*/ 	.short	0x0008
        /*0034*/ 	.byte	0x00, 0xf5, 0x21, 0x00


	//----- nvinfo : EIATTR_KPARAM_INFO
	.align		4
.L_56:
        /*0038*/ 	.byte	0x04, 0x17
        /*003a*/ 	.short	(.L_58 - .L_57)
.L_57:
        /*003c*/ 	.word	0x00000000
        /*0040*/ 	.short	0x0000
        /*0042*/ 	.short	0x0000
        /*0044*/ 	.byte	0x00, 0xf5, 0x21, 0x00


	//----- nvinfo : EIATTR_SPARSE_MMA_MASK
	.align		4
.L_58:
        /*0048*/ 	.byte	0x03, 0x50
        /*004a*/ 	.short	0x0000


	//----- nvinfo : EIATTR_MAXREG_COUNT
	.align		4
        /*004c*/ 	.byte	0x03, 0x1b
        /*004e*/ 	.short	0x00ff


	//----- nvinfo : EIATTR_MERCURY_ISA_VERSION
	.align		4
        /*0050*/ 	.byte	0x03, 0x5f
        /*0052*/ 	.short	0x0101


	//----- nvinfo : EIATTR_VRC_CTA_INIT_COUNT
	.align		4
        /*0054*/ 	.byte	0x02, 0x4a
	.zero		1
	.zero		1


	//----- nvinfo : EIATTR_EXIT_INSTR_OFFSETS
	.align		4
        /*0058*/ 	.byte	0x04, 0x1c
        /*005a*/ 	.short	(.L_60 - .L_59)


	//   ....[0]....
.L_59:
        /*005c*/ 	.word	0x00000010


	//----- nvinfo : EIATTR_CBANK_PARAM_SIZE
	.align		4
.L_60:
        /*0060*/ 	.byte	0x03, 0x19
        /*0062*/ 	.short	0x0020


	//----- nvinfo : EIATTR_PARAM_CBANK
	.align		4
        /*0064*/ 	.byte	0x04, 0x0a
        /*0066*/ 	.short	(.L_62 - .L_61)
	.align		4
.L_61:
        /*0068*/ 	.word	index@(.nv.constant0._Z14get_vel_kernelPfS_fP17curandStateXORWOW)
        /*006c*/ 	.short	0x0380
        /*006e*/ 	.short	0x0020


	//----- nvinfo : EIATTR_SW_WAR
	.align		4
.L_62:
        /*0070*/ 	.byte	0x04, 0x36
        /*0072*/ 	.short	(.L_64 - .L_63)
.L_63:
        /*0074*/ 	.word	0x00000008
.L_64:


//--------------------- .nv.info._Z14get_acc_kernelPfS_fiS_P17curandStateXORWOW --------------------------
	.section	.nv.info._Z14get_acc_kernelPfS_fiS_P17curandStateXORWOW,"",@"SHT_CUDA_INFO"
	.sectionflags	@""
	.align	4


	//----- nvinfo : EIATTR_CUDA_API_VERSION
	.align		4
        /*0000*/ 	.byte	0x04, 0x37
        /*0002*/ 	.short	(.L_66 - .L_65)
.L_65:
        /*0004*/ 	.word	0x00000082


	//----- nvinfo : EIATTR_KPARAM_INFO
	.align		4
.L_66:
        /*0008*/ 	.byte	0x04, 0x17
        /*000a*/ 	.short	(.L_68 - .L_67)
.L_67:
        /*000c*/ 	.word	0x00000000
        /*0010*/ 	.short	0x0005
        /*0012*/ 	.short	0x0020
        /*0014*/ 	.byte	0x00, 0xf5, 0x21, 0x00


	//----- nvinfo : EIATTR_KPARAM_INFO
	.align		4
.L_68:
        /*0018*/ 	.byte	0x04, 0x17
        /*001a*/ 	.short	(.L_70 - .L_69)
.L_69:
        /*001c*/ 	.word	0x00000000
        /*0020*/ 	.short	0x0004
        /*0022*/ 	.short	0x0018
        /*0024*/ 	.byte	0x00, 0xf5, 0x21, 0x00


	//----- nvinfo : EIATTR_KPARAM_INFO
	.align		4
.L_70:
        /*0028*/ 	.byte	0x04, 0x17
        /*002a*/ 	.short	(.L_72 - .L_71)
.L_71:
        /*002c*/ 	.word	0x00000000
        /*0030*/ 	.short	0x0003
        /*0032*/ 	.short	0x0014
        /*0034*/ 	.byte	0x00, 0xf0, 0x11, 0x00


	//----- nvinfo : EIATTR_KPARAM_INFO
	.align		4
.L_72:
        /*0038*/ 	.byte	0x04, 0x17
        /*003a*/ 	.short	(.L_74 - .L_73)
.L_73:
        /*003c*/ 	.word	0x00000000
        /*0040*/ 	.short	0x0002
        /*0042*/ 	.short	0x0010
        /*0044*/ 	.byte	0x00, 0xf0, 0x11, 0x00


	//----- nvinfo : EIATTR_KPARAM_INFO
	.align		4
.L_74:
        /*0048*/ 	.byte	0x04, 0x17
        /*004a*/ 	.short	(.L_76 - .L_75)
.L_75:
        /*004c*/ 	.word	0x00000000
        /*0050*/ 	.short	0x0001
        /*0052*/ 	.short	0x0008
        /*0054*/ 	.byte	0x00, 0xf5, 0x21, 0x00


	//----- nvinfo : EIATTR_KPARAM_INFO
	.align		4
.L_76:
        /*0058*/ 	.byte	0x04, 0x17
        /*005a*/ 	.short	(.L_78 - .L_77)
.L_77:
        /*005c*/ 	.word	0x00000000
        /*0060*/ 	.short	0x0000
        /*0062*/ 	.short	0x0000
        /*0064*/ 	.byte	0x00, 0xf5, 0x21, 0x00


	//----- nvinfo : EIATTR_SPARSE_MMA_MASK
	.align		4
.L_78:
        /*0068*/ 	.byte	0x03, 0x50
        /*006a*/ 	.short	0x0000


	//----- nvinfo : EIATTR_MAXREG_COUNT
	.align		4
        /*006c*/ 	.byte	0x03, 0x1b
        /*006e*/ 	.short	0x00ff


	//----- nvinfo : EIATTR_MERCURY_ISA_VERSION
	.align		4
        /*0070*/ 	.byte	0x03, 0x5f
        /*0072*/ 	.short	0x0101


	//----- nvinfo : EIATTR_VRC_CTA_INIT_COUNT
	.align		4
        /*0074*/ 	.byte	0x02, 0x4a
	.zero		1
	.zero		1


	//----- nvinfo : EIATTR_EXIT_INSTR_OFFSETS
	.align		4
        /*0078*/ 	.byte	0x04, 0x1c
        /*007a*/ 	.short	(.L_80 - .L_79)


	//   ....[0]....
.L_79:
        /*007c*/ 	.word	0x00000010


	//----- nvinfo : EIATTR_CBANK_PARAM_SIZE
	.align		4
.L_80:
        /*0080*/ 	.byte	0x03, 0x19
        /*0082*/ 	.short	0x0028


	//----- nvinfo : EIATTR_PARAM_CBANK
	.align		4
        /*0084*/ 	.byte	0x04, 0x0a
        /*0086*/ 	.short	(.L_82 - .L_81)
	.align		4
.L_81:
        /*0088*/ 	.word	index@(.nv.constant0._Z14get_acc_kernelPfS_fiS_P17curandStateXORWOW)
        /*008c*/ 	.short	0x0380
        /*008e*/ 	.short	0x0028


	//----- nvinfo : EIATTR_SW_WAR
	.align		4
.L_82:
        /*0090*/ 	.byte	0x04, 0x36
        /*0092*/ 	.short	(.L_84 - .L_83)
.L_83:
        /*0094*/ 	.word	0x00000008
.L_84:


//--------------------- .nv.info._Z16init_rand_kernelP17curandStateXORWOW --------------------------
	.section	.nv.info._Z16init_rand_kernelP17curandStateXORWOW,"",@"SHT_CUDA_INFO"
	.sectionflags	@""
	.align	4


	//----- nvinfo : EIATTR_CUDA_API_VERSION
	.align		4
        /*0000*/ 	.byte	0x04, 0x37
        /*0002*/ 	.short	(.L_86 - .L_85)
.L_85:
        /*0004*/ 	.word	0x00000082


	//----- nvinfo : EIATTR_KPARAM_INFO
	.align		4
.L_86:
        /*0008*/ 	.byte	0x04, 0x17
        /*000a*/ 	.short	(.L_88 - .L_87)
.L_87:
        /*000c*/ 	.word	0x00000000
        /*0010*/ 	.short	0x0000
        /*0012*/ 	.short	0x0000
        /*0014*/ 	.byte	0x00, 0xf5, 0x21, 0x00


	//----- nvinfo : EIATTR_SPARSE_MMA_MASK
	.align		4
.L_88:
        /*0018*/ 	.byte	0x03, 0x50
        /*001a*/ 	.short	0x0000


	//----- nvinfo : EIATTR_MAXREG_COUNT
	.align		4
        /*001c*/ 	.byte	0x03, 0x1b
        /*001e*/ 	.short	0x00ff


	//----- nvinfo : EIATTR_MERCURY_ISA_VERSION
	.align		4
        /*0020*/ 	.byte	0x03, 0x5f
        /*0022*/ 	.short	0x0101


	//----- nvinfo : EIATTR_VRC_CTA_INIT_COUNT
	.align		4
        /*0024*/ 	.byte	0x02, 0x4a
	.zero		1
	.zero		1


	//----- nvinfo : EIATTR_EXIT_INSTR_OFFSETS
	.align		4
        /*0028*/ 	.byte	0x04, 0x1c
        /*002a*/ 	.short	(.L_90 - .L_89)


	//   ....[0]....
.L_89:
        /*002c*/ 	.word	0x00000e80


	//----- nvinfo : EIATTR_CRS_STACK_SIZE
	.align		4
.L_90:
        /*0030*/ 	.byte	0x04, 0x1e
        /*0032*/ 	.short	(.L_92 - .L_91)
.L_91:
        /*0034*/ 	.word	0x00000000


	//----- nvinfo : EIATTR_CBANK_PARAM_SIZE
	.align		4
.L_92:
        /*0038*/ 	.byte	0x03, 0x19
        /*003a*/ 	.short	0x0008


	//----- nvinfo : EIATTR_PARAM_CBANK
	.align		4
        /*003c*/ 	.byte	0x04, 0x0a
        /*003e*/ 	.short	(.L_94 - .L_93)
	.align		4
.L_93:
        /*0040*/ 	.word	index@(.nv.constant0._Z16init_rand_kernelP17curandStateXORWOW)
        /*0044*/ 	.short	0x0380
        /*0046*/ 	.short	0x0008


	//----- nvinfo : EIATTR_SW_WAR
	.align		4
.L_94:
        /*0048*/ 	.byte	0x04, 0x36
        /*004a*/ 	.short	(.L_96 - .L_95)
.L_95:
        /*004c*/ 	.word	0x00000008
.L_96:


//--------------------- .nv.callgraph             --------------------------
	.section	.nv.callgraph,"",@"SHT_CUDA_CALLGRAPH"
	.align	4
	.sectionentsize	8
	.align		4
        /*0000*/ 	.word	0x00000000
	.align		4
        /*0004*/ 	.word	0xffffffff
	.align		4
        /*0008*/ 	.word	0x00000000
	.align		4
        /*000c*/ 	.word	0xfffffffe
	.align		4
        /*0010*/ 	.word	0x00000000
	.align		4
        /*0014*/ 	.word	0xfffffffd
	.align		4
        /*0018*/ 	.word	0x00000000
	.align		4
        /*001c*/ 	.word	0xfffffffc


//--------------------- .nv.constant4             --------------------------
	.section	.nv.constant4,"a",@progbits
	.align	8
	.align		8
.nv.constant4:
        /*0000*/ 	.dword	precalc_xorwow_matrix
	.align		8
        /*0008*/ 	.dword	precalc_xorwow_offset_matrix
	.align		8
        /*0010*/ 	.dword	mrg32k3aM1
	.align		8
        /*0018*/ 	.dword	mrg32k3aM2
	.align		8
        /*0020*/ 	.dword	mrg32k3aM1SubSeq
	.align		8
        /*0028*/ 	.dword	mrg32k3aM2SubSeq
	.align		8
        /*0030*/ 	.dword	mrg32k3aM1Seq
	.align		8
        /*0038*/ 	.dword	mrg32k3aM2Seq


//--------------------- .nv.constant3             --------------------------
	.section	.nv.constant3,"a",@progbits
	.align	8
.nv.constant3:
	.type		__cr_lgamma_table,@object
	.size		__cr_lgamma_table,(.L_8 - __cr_lgamma_table)
__cr_lgamma_table:
        /*0000*/ 	.byte	0x00, 0x00, 0x00, 0x00, 0x00, 0x00, 0x00, 0x00, 0x00, 0x00, 0x00, 0x00, 0x00, 0x00, 0x00, 0x00
        /*0010*/ 	.byte	0xef, 0x39, 0xfa, 0xfe, 0x42, 0x2e, 0xe6, 0x3f, 0x02, 0x20, 0x2a, 0xfa, 0x0b, 0xab, 0xfc, 0x3f
        /*0020*/ 	.byte	0xf9, 0x2c, 0x92, 0x7c, 0xa7, 0x6c, 0x09, 0x40, 0xc9, 0x79, 0x44, 0x3c, 0x64, 0x26, 0x13, 0x40
        /*0030*/ 	.byte	0xca, 0x01, 0xcf, 0x3a, 0x27, 0x51, 0x1a, 0x40, 0x30, 0xcc, 0x2d, 0xf3, 0xe1, 0x0c, 0x21, 0x40
        /*0040*/ 	.byte	0x0d, 0xb7, 0xfc, 0x82, 0x8e, 0x35, 0x25, 0x40
.L_8:


//--------------------- .text._Z14get_pos_kernelPfS_fP17curandStateXORWOW --------------------------
	.section	.text._Z14get_pos_kernelPfS_fP17curandStateXORWOW,"ax",@progbits
	.align	128
        .global         _Z14get_pos_kernelPfS_fP17curandStateXORWOW
        .type           _Z14get_pos_kernelPfS_fP17curandStateXORWOW,@function
        .size           _Z14get_pos_kernelPfS_fP17curandStateXORWOW,(.L_x_12 - _Z14get_pos_kernelPfS_fP17curandStateXORWOW)
        .other          _Z14get_pos_kernelPfS_fP17curandStateXORWOW,@"STO_CUDA_ENTRY STV_DEFAULT"
_Z14get_pos_kernelPfS_fP17curandStateXORWOW:
.text._Z14get_pos_kernelPfS_fP17curandStateXORWOW:
[----:B------:R-:W-:Y:S01]  /*0000*/  LDC R1, c[0x0][0x37c] ;  /* 0x0000df00ff017b82 */ /* 0x000fe20000000800 */
[----:B------:R-:W-:Y:S05]  /*0010*/  EXIT ;  /* 0x000000000000794d */ /* 0x000fea0003800000 */
.L_x_0:
[----:B------:R-:W-:-:S00]  /*0020*/  BRA `(.L_x_0) ;  /* 0xfffffffc00fc7947 */ /* 0x000fc0000383ffff */
[----:B------:R-:W-:-:S00]  /*0030*/  NOP ;  /* 0x0000000000007918 */ /* 0x000fc00000000000 */
        /* <DEDUP_REMOVED lines=12> */
.L_x_12:


//--------------------- .text._Z14get_vel_kernelPfS_fP17curandStateXORWOW --------------------------
	.section	.text._Z14get_vel_kernelPfS_fP17curandStateXORWOW,"ax",@progbits
	.align	128
        .global         _Z14get_vel_kernelPfS_fP17curandStateXORWOW
        .type           _Z14get_vel_kernelPfS_fP17curandStateXORWOW,@function
        .size           _Z14get_vel_kernelPfS_fP17curandStateXORWOW,(.L_x_13 - _Z14get_vel_kernelPfS_fP17curandStateXORWOW)
        .other          _Z14get_vel_kernelPfS_fP17curandStateXORWOW,@"STO_CUDA_ENTRY STV_DEFAULT"
_Z14get_vel_kernelPfS_fP17curandStateXORWOW:
.text._Z14get_vel_kernelPfS_fP17curandStateXORWOW:
[----:B------:R-:W-:Y:S01]  /*0000*/  LDC R1, c[0x0][0x37c] ;  /* 0x0000df00ff017b82 */ /* 0x000fe20000000800 */
[----:B------:R-:W-:Y:S05]  /*0010*/  EXIT ;  /* 0x000000000000794d */ /* 0x000fea0003800000 */
.L_x_1:
        /* <DEDUP_REMOVED lines=14> */
.L_x_13:


//--------------------- .text._Z14get_acc_kernelPfS_fiS_P17curandStateXORWOW --------------------------
	.section	.text._Z14get_acc_kernelPfS_fiS_P17curandStateXORWOW,"ax",@progbits
	.align	128
        .global         _Z14get_acc_kernelPfS_fiS_P17curandStateXORWOW
        .type           _Z14get_acc_kernelPfS_fiS_P17curandStateXORWOW,@function
        .size           _Z14get_acc_kernelPfS_fiS_P17curandStateXORWOW,(.L_x_14 - _Z14get_acc_kernelPfS_fiS_P17curandStateXORWOW)
        .other          _Z14get_acc_kernelPfS_fiS_P17curandStateXORWOW,@"STO_CUDA_ENTRY STV_DEFAULT"
_Z14get_acc_kernelPfS_fiS_P17curandStateXORWOW:
.text._Z14get_acc_kernelPfS_fiS_P17curandStateXORWOW:
[----:B------:R-:W-:Y:S01]  /*0000*/  LDC R1, c[0x0][0x37c] ;  /* 0x0000df00ff017b82 */ /* 0x000fe20000000800 */
[----:B------:R-:W-:Y:S05]  /*0010*/  EXIT ;  /* 0x000000000000794d */ /* 0x000fea0003800000 */
.L_x_2:
        /* <DEDUP_REMOVED lines=14> */
.L_x_14:


//--------------------- .text._Z16init_rand_kernelP17curandStateXORWOW --------------------------
	.section	.text._Z16init_rand_kernelP17curandStateXORWOW,"ax",@progbits
	.align	128
        .global         _Z16init_rand_kernelP17curandStateXORWOW
        .type           _Z16init_rand_kernelP17curandStateXORWOW,@function
        .size           _Z16init_rand_kernelP17curandStateXORWOW,(.L_x_15 - _Z16init_rand_kernelP17curandStateXORWOW)
        .other          _Z16init_rand_kernelP17curandStateXORWOW,@"STO_CUDA_ENTRY STV_DEFAULT"
_Z16init_rand_kernelP17curandStateXORWOW:
.text._Z16init_rand_kernelP17curandStateXORWOW:
[----:B------:R-:W-:Y:S01]  /*0000*/  LDC R1, c[0x0][0x37c] ;  /* 0x0000df00ff017b82 */ /* 0x000fe20000000800 */
[----:B------:R-:W0:Y:S07]  /*0010*/  S2R R0, SR_TID.X ;  /* 0x0000000000007919 */ /* 0x000e2e0000002100 */
[----:B------:R-:W0:Y:S01]  /*0020*/  S2UR UR6, SR_CTAID.X ;  /* 0x00000000000679c3 */ /* 0x000e220000002500 */
[----:B------:R-:W1:Y:S01]  /*0030*/  LDCU.64 UR4, c[0x0][0x358] ;  /* 0x00006b00ff0477ac */ /* 0x000e620008000a00 */
[----:B------:R-:W-:Y:S01]  /*0040*/  IMAD.MOV.U32 R2, RZ, RZ, 0x2abc4dd5 ;  /* 0x2abc4dd5ff027424 */ /* 0x000fe200078e00ff */
[----:B------:R-:W-:Y:S01]  /*0050*/  BSSY.RECONVERGENT B0, `(.L_x_3) ;  /* 0x00000df000007945 */ /* 0x000fe20003800200 */
[----:B------:R-:W-:-:S02]  /*0060*/  IMAD.MOV.U32 R3, RZ, RZ, 0x58213ed2 ;  /* 0x58213ed2ff037424 */ /* 0x000fc400078e00ff */
[----:B------:R-:W-:Y:S02]  /*0070*/  IMAD.MOV.U32 R4, RZ, RZ, 0x455f2458 ;  /* 0x455f2458ff047424 */ /* 0x000fe400078e00ff */
[----:B------:R-:W0:Y:S01]  /*0080*/  LDC R13, c[0x0][0x360] ;  /* 0x0000d800ff0d7b82 */ /* 0x000e220000000800 */
[----:B------:R-:W-:Y:S02]  /*0090*/  IMAD.MOV.U32 R5, RZ, RZ, -0x75bd8fc ;  /* 0xf8a42704ff057424 */ /* 0x000fe400078e00ff */
[----:B------:R-:W-:Y:S02]  /*00a0*/  IMAD.MOV.U32 R8, RZ, RZ, -0x23270784 ;  /* 0xdcd8f87cff087424 */ /* 0x000fe400078e00ff */
[----:B------:R-:W-:-:S03]  /*00b0*/  IMAD.MOV.U32 R9, RZ, RZ, 0x511db0d6 ;  /* 0x511db0d6ff097424 */ /* 0x000fc600078e00ff */
[----:B------:R-:W2:Y:S01]  /*00c0*/  LDC.64 R6, c[0x0][0x380] ;  /* 0x0000e000ff067b82 */ /* 0x000ea20000000a00 */
[----:B0-----:R-:W-:-:S05]  /*00d0*/  IMAD R13, R13, UR6, R0 ;  /* 0x000000060d0d7c24 */ /* 0x001fca000f8e0200 */
[C---:B------:R-:W-:Y:S01]  /*00e0*/  ISETP.NE.AND P0, PT, R13.reuse, RZ, PT ;  /* 0x000000ff0d00720c */ /* 0x040fe20003f05270 */
[----:B--2---:R-:W-:-:S05]  /*00f0*/  IMAD.WIDE R6, R13, 0x30, R6 ;  /* 0x000000300d067825 */ /* 0x004fca00078e0206 */
[----:B-1----:R0:W-:Y:S04]  /*0100*/  STG.E.64 desc[UR4][R6.64], R2 ;  /* 0x0000000206007986 */ /* 0x0021e8000c101b04 */
[----:B------:R0:W-:Y:S04]  /*0110*/  STG.E.64 desc[UR4][R6.64+0x8], R4 ;  /* 0x0000080406007986 */ /* 0x0001e8000c101b04 */
[----:B------:R0:W-:Y:S01]  /*0120*/  STG.E.64 desc[UR4][R6.64+0x10], R8 ;  /* 0x0000100806007986 */ /* 0x0001e2000c101b04 */
[----:B------:R-:W-:Y:S05]  /*0130*/  @!P0 BRA `(.L_x_4) ;  /* 0x0000000c00408947 */ /* 0x000fea0003800000 */
[----:B------:R-:W-:Y:S01]  /*0140*/  SHF.R.S32.HI R0, RZ, 0x1f, R13 ;  /* 0x0000001fff007819 */ /* 0x000fe2000001140d */
[----:B------:R-:W-:-:S07]  /*0150*/  IMAD.MOV.U32 R12, RZ, RZ, RZ ;  /* 0x000000ffff0c7224 */ /* 0x000fce00078e00ff */
.L_x_10:
[----:B0-----:R-:W-:Y:S01]  /*0160*/  LOP3.LUT R2, R13, 0x3, RZ, 0xc0, !PT ;  /* 0x000000030d027812 */ /* 0x001fe200078ec0ff */
[----:B------:R-:W-:Y:S03]  /*0170*/  BSSY.RECONVERGENT B1, `(.L_x_5) ;  /* 0x00000c6000017945 */ /* 0x000fe60003800200 */
[----:B------:R-:W-:-:S04]  /*0180*/  ISETP.NE.U32.AND P0, PT, R2, RZ, PT ;  /* 0x000000ff0200720c */ /* 0x000fc80003f05070 */
[----:B------:R-:W-:-:S13]  /*0190*/  ISETP.NE.AND.EX P0, PT, RZ, RZ, PT, P0 ;  /* 0x000000ffff00720c */ /* 0x000fda0003f05300 */
[----:B------:R-:W-:Y:S05]  /*01a0*/  @!P0 BRA `(.L_x_6) ;  /* 0x0000000c00088947 */ /* 0x000fea0003800000 */
[----:B------:R-:W0:Y:S01]  /*01b0*/  LDC.64 R8, c[0x4][RZ] ;  /* 0x01000000ff087b82 */ /* 0x000e220000000a00 */
[----:B------:R-:W-:Y:S02]  /*01c0*/  IMAD.MOV.U32 R14, RZ, RZ, RZ ;  /* 0x000000ffff0e7224 */ /* 0x000fe400078e00ff */
[----:B0-----:R-:W-:-:S07]  /*01d0*/  IMAD.WIDE.U32 R8, R12, 0xc80, R8 ;  /* 0x00000c800c087825 */ /* 0x001fce00078e0008 */
.L_x_9:
[----:B0-----:R-:W-:Y:S01]  /*01e0*/  IMAD.MOV.U32 R15, RZ, RZ, RZ ;  /* 0x000000ffff0f7224 */ /* 0x001fe200078e00ff */
[----:B------:R-:W-:Y:S01]  /*01f0*/  CS2R R2, SRZ ;  /* 0x0000000000027805 */ /* 0x000fe2000001ff00 */
[----:B------:R-:W-:Y:S01]  /*0200*/  IMAD.MOV.U32 R17, RZ, RZ, RZ ;  /* 0x000000ffff117224 */ /* 0x000fe200078e00ff */
[----:B------:R-:W-:-:S07]  /*0210*/  CS2R R4, SRZ ;  /* 0x0000000000047805 */ /* 0x000fce000001ff00 */
.L_x_8:
[----:B------:R-:W-:-:S05]  /*0220*/  IMAD.WIDE.U32 R10, R17, 0x4, R6 ;  /* 0x00000004110a7825 */ /* 0x000fca00078e0006 */
[----:B------:R0:W5:Y:S01]  /*0230*/  LDG.E R16, desc[UR4][R10.64+0x4] ;  /* 0x000004040a107981 */ /* 0x000162000c1e1900 */
[----:B------:R-:W-:-:S07]  /*0240*/  IMAD.MOV.U32 R19, RZ, RZ, RZ ;  /* 0x000000ffff137224 */ /* 0x000fce00078e00ff */
.L_x_7:
[----:B-----5:R-:W-:Y:S01]  /*0250*/  SHF.R.U32.HI R24, RZ, R19, R16 ;  /* 0x00000013ff187219 */ /* 0x020fe20000011610 */
[----:B0-----:R-:W-:-:S03]  /*0260*/  IMAD.SHL.U32 R10, R17, 0x20, RZ ;  /* 0x00000020110a7824 */ /* 0x001fc600078e00ff */
[----:B------:R-:W-:Y:S01]  /*0270*/  LOP3.LUT R11, R24, 0x1, RZ, 0xc0, !PT ;  /* 0x00000001180b7812 */ /* 0x000fe200078ec0ff */
[----:B------:R-:W-:-:S03]  /*0280*/  IMAD.IADD R10, R10, 0x1, R19 ;  /* 0x000000010a0a7824 */ /* 0x000fc600078e0213 */
[----:B------:R-:W-:Y:S01]  /*0290*/  ISETP.NE.U32.AND P0, PT, R11, 0x1, PT ;  /* 0x000000010b00780c */ /* 0x000fe20003f05070 */
[----:B------:R-:W-:-:S03]  /*02a0*/  IMAD R11, R10, 0x5, RZ ;  /* 0x000000050a0b7824 */ /* 0x000fc600078e02ff */
[----:B------:R-:W-:Y:S01]  /*02b0*/  R2P PR, R24, 0x7e ;  /* 0x0000007e18007804 */ /* 0x000fe20000000000 */
[----:B------:R-:W-:-:S08]  /*02c0*/  IMAD.WIDE.U32 R10, R11, 0x4, R8 ;  /* 0x000000040b0a7825 */ /* 0x000fd000078e0008 */
[----:B------:R-:W2:Y:S04]  /*02d0*/  @!P0 LDG.E R18, desc[UR4][R10.64] ;  /* 0x000000040a128981 */ /* 0x000ea8000c1e1900 */
[----:B------:R-:W3:Y:S04]  /*02e0*/  @!P0 LDG.E R20, desc[UR4][R10.64+0x10] ;  /* 0x000010040a148981 */ /* 0x000ee8000c1e1900 */
[----:B------:R-:W4:Y:S04]  /*02f0*/  @P1 LDG.E R22, desc[UR4][R10.64+0x14] ;  /* 0x000014040a161981 */ /* 0x000f28000c1e1900 */
[----:B------:R-:W4:Y:S04]  /*0300*/  @P2 LDG.E R26, desc[UR4][R10.64+0x28] ;  /* 0x000028040a1a2981 */ /* 0x000f28000c1e1900 */
[----:B------:R-:W4:Y:S04]  /*0310*/  @!P0 LDG.E R21, desc[UR4][R10.64+0x4] ;  /* 0x000004040a158981 */ /* 0x000f28000c1e1900 */
[----:B------:R-:W4:Y:S04]  /*0320*/  @!P0 LDG.E R23, desc[UR4][R10.64+0xc] ;  /* 0x00000c040a178981 */ /* 0x000f28000c1e1900 */
[----:B------:R-:W4:Y:S04]  /*0330*/  @P1 LDG.E R25, desc[UR4][R10.64+0x18] ;  /* 0x000018040a191981 */ /* 0x000f28000c1e1900 */
[----:B------:R-:W4:Y:S04]  /*0340*/  @P3 LDG.E R28, desc[UR4][R10.64+0x3c] ;  /* 0x00003c040a1c3981 */ /* 0x000f28000c1e1900 */
[----:B------:R-:W4:Y:S01]  /*0350*/  @P6 LDG.E R27, desc[UR4][R10.64+0x7c] ;  /* 0x00007c040a1b6981 */ /* 0x000f22000c1e1900 */
[----:B--2---:R-:W-:-:S03]  /*0360*/  @!P0 LOP3.LUT R15, R15, R18, RZ, 0x3c, !PT ;  /* 0x000000120f0f8212 */ /* 0x004fc600078e3cff */
[----:B------:R-:W2:Y:S01]  /*0370*/  @!P0 LDG.E R18, desc[UR4][R10.64+0x8] ;  /* 0x000008040a128981 */ /* 0x000ea2000c1e1900 */
[----:B---3--:R-:W-:-:S03]  /*0380*/  @!P0 LOP3.LUT R3, R3, R20, RZ, 0x3c, !PT ;  /* 0x0000001403038212 */ /* 0x008fc600078e3cff */
[----:B------:R-:W3:Y:S01]  /*0390*/  @P1 LDG.E R20, desc[UR4][R10.64+0x24] ;  /* 0x000024040a141981 */ /* 0x000ee2000c1e1900 */
[----:B----4-:R-:W-:-:S03]  /*03a0*/  @P1 LOP3.LUT R15, R15, R22, RZ, 0x3c, !PT ;  /* 0x000000160f0f1212 */ /* 0x010fc600078e3cff */
[----:B------:R-:W4:Y:S01]  /*03b0*/  @P2 LDG.E R22, desc[UR4][R10.64+0x38] ;  /* 0x000038040a162981 */ /* 0x000f22000c1e1900 */
[----:B------:R-:W-:-:S03]  /*03c0*/  @P2 LOP3.LUT R15, R15, R26, RZ, 0x3c, !PT ;  /* 0x0000001a0f0f2212 */ /* 0x000fc600078e3cff */
[----:B------:R-:W4:Y:S01]  /*03d0*/  @P4 LDG.E R26, desc[UR4][R10.64+0x50] ;  /* 0x000050040a1a4981 */ /* 0x000f22000c1e1900 */
[----:B------:R-:W-:-:S03]  /*03e0*/  @!P0 LOP3.LUT R4, R4, R21, RZ, 0x3c, !PT ;  /* 0x0000001504048212 */ /* 0x000fc600078e3cff */
[----:B------:R-:W4:Y:S01]  /*03f0*/  @P1 LDG.E R21, desc[UR4][R10.64+0x20] ;  /* 0x000020040a151981 */ /* 0x000f22000c1e1900 */
[----:B------:R-:W-:-:S03]  /*0400*/  @!P0 LOP3.LUT R2, R2, R23, RZ, 0x3c, !PT ;  /* 0x0000001702028212 */ /* 0x000fc600078e3cff */
[----:B------:R-:W4:Y:S01]  /*0410*/  @P2 LDG.E R23, desc[UR4][R10.64+0x2c] ;  /* 0x00002c040a172981 */ /* 0x000f22000c1e1900 */
[----:B------:R-:W-:-:S03]  /*0420*/  @P1 LOP3.LUT R4, R4, R25, RZ, 0x3c, !PT ;  /* 0x0000001904041212 */ /* 0x000fc600078e3cff */
[----:B------:R-:W4:Y:S01]  /*0430*/  @P2 LDG.E R25, desc[UR4][R10.64+0x34] ;  /* 0x000034040a192981 */ /* 0x000f22000c1e1900 */
[----:B--2---:R-:W-:-:S03]  /*0440*/  @!P0 LOP3.LUT R5, R5, R18, RZ, 0x3c, !PT ;  /* 0x0000001205058212 */ /* 0x004fc600078e3cff */
[----:B------:R-:W2:Y:S01]  /*0450*/  @P1 LDG.E R18, desc[UR4][R10.64+0x1c] ;  /* 0x00001c040a121981 */ /* 0x000ea2000c1e1900 */
[----:B---3--:R-:W-:-:S03]  /*0460*/  @P1 LOP3.LUT R3, R3, R20, RZ, 0x3c, !PT ;  /* 0x0000001403031212 */ /* 0x008fc600078e3cff */
[----:B------:R-:W3:Y:S01]  /*0470*/  @P2 LDG.E R20, desc[UR4][R10.64+0x30] ;  /* 0x000030040a142981 */ /* 0x000ee2000c1e1900 */
[----:B----4-:R-:W-:-:S03]  /*0480*/  @P2 LOP3.LUT R3, R3, R22, RZ, 0x3c, !PT ;  /* 0x0000001603032212 */ /* 0x010fc600078e3cff */
[----:B------:R-:W4:Y:S01]  /*0490*/  @P3 LDG.E R22, desc[UR4][R10.64+0x4c] ;  /* 0x00004c040a163981 */ /* 0x000f22000c1e1900 */
[----:B------:R-:W-:-:S04]  /*04a0*/  @P3 LOP3.LUT R15, R15, R28, RZ, 0x3c, !PT ;  /* 0x0000001c0f0f3212 */ /* 0x000fc800078e3cff */
[----:B------:R-:W-:Y:S02]  /*04b0*/  @P4 LOP3.LUT R15, R15, R26, RZ, 0x3c, !PT ;  /* 0x0000001a0f0f4212 */ /* 0x000fe400078e3cff */
[----:B------:R-:W-:Y:S01]  /*04c0*/  @P1 LOP3.LUT R2, R2, R21, RZ, 0x3c, !PT ;  /* 0x0000001502021212 */ /* 0x000fe200078e3cff */
[----:B------:R-:W4:Y:S04]  /*04d0*/  @P5 LDG.E R26, desc[UR4][R10.64+0x64] ;  /* 0x000064040a1a5981 */ /* 0x000f28000c1e1900 */
[----:B------:R-:W4:Y:S01]  /*04e0*/  @P3 LDG.E R21, desc[UR4][R10.64+0x40] ;  /* 0x000040040a153981 */ /* 0x000f22000c1e1900 */
[----:B------:R-:W-:Y:S02]  /*04f0*/  @P2 LOP3.LUT R4, R4, R23, RZ, 0x3c, !PT ;  /* 0x0000001704042212 */ /* 0x000fe400078e3cff */
[----:B------:R-:W-:Y:S01]  /*0500*/  @P2 LOP3.LUT R2, R2, R25, RZ, 0x3c, !PT ;  /* 0x0000001902022212 */ /* 0x000fe200078e3cff */
[----:B------:R-:W4:Y:S04]  /*0510*/  @P3 LDG.E R23, desc[UR4][R10.64+0x48] ;  /* 0x000048040a173981 */ /* 0x000f28000c1e1900 */
[----:B------:R-:W4:Y:S01]  /*0520*/  @P4 LDG.E R25, desc[UR4][R10.64+0x54] ;  /* 0x000054040a194981 */ /* 0x000f22000c1e1900 */
[----:B--2---:R-:W-:-:S03]  /*0530*/  @P1 LOP3.LUT R5, R5, R18, RZ, 0x3c, !PT ;  /* 0x0000001205051212 */ /* 0x004fc600078e3cff */
[----:B------:R-:W2:Y:S01]  /*0540*/  @P3 LDG.E R18, desc[UR4][R10.64+0x44] ;  /* 0x000044040a123981 */ /* 0x000ea2000c1e1900 */
[----:B---3--:R-:W-:-:S03]  /*0550*/  @P2 LOP3.LUT R5, R5, R20, RZ, 0x3c, !PT ;  /* 0x0000001405052212 */ /* 0x008fc600078e3cff */
[----:B------:R-:W3:Y:S01]  /*0560*/  @P4 LDG.E R20, desc[UR4][R10.64+0x58] ;  /* 0x000058040a144981 */ /* 0x000ee2000c1e1900 */
[----:B----4-:R-:W-:-:S03]  /*0570*/  @P3 LOP3.LUT R3, R3, R22, RZ, 0x3c, !PT ;  /* 0x0000001603033212 */ /* 0x010fc600078e3cff */
[----:B------:R-:W4:Y:S01]  /*0580*/  @P4 LDG.E R22, desc[UR4][R10.64+0x60] ;  /* 0x000060040a164981 */ /* 0x000f22000c1e1900 */
[----:B------:R-:W-:Y:S02]  /*0590*/  LOP3.LUT P0, RZ, R24, 0x80, RZ, 0xc0, !PT ;  /* 0x0000008018ff7812 */ /* 0x000fe4000780c0ff */
[----:B------:R-:W-:Y:S02]  /*05a0*/  @P5 LOP3.LUT R15, R15, R26, RZ, 0x3c, !PT ;  /* 0x0000001a0f0f5212 */ /* 0x000fe400078e3cff */
[----:B------:R-:W4:Y:S01]  /*05b0*/  @P6 LDG.E R26, desc[UR4][R10.64+0x78] ;  /* 0x000078040a1a6981 */ /* 0x000f22000c1e1900 */
[----:B------:R-:W-:-:S03]  /*05c0*/  @P3 LOP3.LUT R4, R4, R21, RZ, 0x3c, !PT ;  /* 0x0000001504043212 */ /* 0x000fc600078e3cff */
[----:B------:R-:W4:Y:S01]  /*05d0*/  @P4 LDG.E R21, desc[UR4][R10.64+0x5c] ;  /* 0x00005c040a154981 */ /* 0x000f22000c1e1900 */
[----:B------:R-:W-:-:S03]  /*05e0*/  @P3 LOP3.LUT R2, R2, R23, RZ, 0x3c, !PT ;  /* 0x0000001702023212 */ /* 0x000fc600078e3cff */
[----:B------:R-:W4:Y:S01]  /*05f0*/  @P5 LDG.E R23, desc[UR4][R10.64+0x68] ;  /* 0x000068040a175981 */ /* 0x000f22000c1e1900 */
[----:B------:R-:W-:-:S03]  /*0600*/  @P4 LOP3.LUT R4, R4, R25, RZ, 0x3c, !PT ;  /* 0x0000001904044212 */ /* 0x000fc600078e3cff */
[----:B------:R-:W4:Y:S01]  /*0610*/  @P5 LDG.E R25, desc[UR4][R10.64+0x70] ;  /* 0x000070040a195981 */ /* 0x000f22000c1e1900 */
[----:B--2---:R-:W-:-:S03]  /*0620*/  @P3 LOP3.LUT R5, R5, R18, RZ, 0x3c, !PT ;  /* 0x0000001205053212 */ /* 0x004fc600078e3cff */
[----:B------:R-:W2:Y:S01]  /*0630*/  @P5 LDG.E R18, desc[UR4][R10.64+0x6c] ;  /* 0x00006c040a125981 */ /* 0x000ea2000c1e1900 */
[----:B---3--:R-:W-:-:S03]  /*0640*/  @P4 LOP3.LUT R5, R5, R20, RZ, 0x3c, !PT ;  /* 0x0000001405054212 */ /* 0x008fc600078e3cff */
[----:B------:R-:W3:Y:S01]  /*0650*/  @P5 LDG.E R20, desc[UR4][R10.64+0x74] ;  /* 0x000074040a145981 */ /* 0x000ee2000c1e1900 */
[----:B----4-:R-:W-:-:S03]  /*0660*/  @P4 LOP3.LUT R3, R3, R22, RZ, 0x3c, !PT ;  /* 0x0000001603034212 */ /* 0x010fc600078e3cff */
[----:B------:R-:W4:Y:S01]  /*0670*/  @P0 LDG.E R22, desc[UR4][R10.64+0x8c] ;  /* 0x00008c040a160981 */ /* 0x000f22000c1e1900 */
[----:B------:R-:W-:-:S03]  /*0680*/  @P6 LOP3.LUT R15, R15, R26, RZ, 0x3c, !PT ;  /* 0x0000001a0f0f6212 */ /* 0x000fc600078e3cff */
        /* <DEDUP_REMOVED lines=13> */
[----:B------:R-:W-:Y:S02]  /*0760*/  @P6 LOP3.LUT R4, R4, R27, RZ, 0x3c, !PT ;  /* 0x0000001b04046212 */ /* 0x000fe400078e3cff */
[----:B------:R-:W-:Y:S02]  /*0770*/  @P6 LOP3.LUT R2, R2, R21, RZ, 0x3c, !PT ;  /* 0x0000001502026212 */ /* 0x000fe400078e3cff */
[----:B------:R-:W-:Y:S02]  /*0780*/  @P0 LOP3.LUT R4, R4, R23, RZ, 0x3c, !PT ;  /* 0x0000001704040212 */ /* 0x000fe400078e3cff */
[----:B------:R-:W-:Y:S02]  /*0790*/  @P0 LOP3.LUT R2, R2, R25, RZ, 0x3c, !PT ;  /* 0x0000001902020212 */ /* 0x000fe400078e3cff */
[----:B--2---:R-:W-:Y:S02]  /*07a0*/  @P6 LOP3.LUT R5, R5, R18, RZ, 0x3c, !PT ;  /* 0x0000001205056212 */ /* 0x004fe400078e3cff */
[----:B---3--:R-:W-:-:S02]  /*07b0*/  @P6 LOP3.LUT R3, R3, R20, RZ, 0x3c, !PT ;  /* 0x0000001403036212 */ /* 0x008fc400078e3cff */
[----:B----4-:R-:W-:Y:S02]  /*07c0*/  @P0 LOP3.LUT R5, R5, R22, RZ, 0x3c, !PT ;  /* 0x0000001605050212 */ /* 0x010fe400078e3cff */
[----:B------:R-:W-:Y:S02]  /*07d0*/  @P0 LOP3.LUT R3, R3, R26, RZ, 0x3c, !PT ;  /* 0x0000001a03030212 */ /* 0x000fe400078e3cff */
[----:B------:R-:W-:-:S13]  /*07e0*/  R2P PR, R24.B1, 0x7f ;  /* 0x0000007f18007804 */ /* 0x000fda0000001000 */
[----:B------:R-:W2:Y:S04]  /*07f0*/  @P0 LDG.E R18, desc[UR4][R10.64+0xa0] ;  /* 0x0000a0040a120981 */ /* 0x000ea8000c1e1900 */
[----:B------:R-:W3:Y:S04]  /*0800*/  @P1 LDG.E R22, desc[UR4][R10.64+0xb4] ;  /* 0x0000b4040a161981 */ /* 0x000ee8000c1e1900 */
[----:B------:R-:W4:Y:S04]  /*0810*/  @P2 LDG.E R26, desc[UR4][R10.64+0xc8] ;  /* 0x0000c8040a1a2981 */ /* 0x000f28000c1e1900 */
[----:B------:R-:W4:Y:S04]  /*0820*/  @P3 LDG.E R28, desc[UR4][R10.64+0xdc] ;  /* 0x0000dc040a1c3981 */ /* 0x000f28000c1e1900 */
[----:B------:R-:W4:Y:S04]  /*0830*/  @P0 LDG.E R23, desc[UR4][R10.64+0xa4] ;  /* 0x0000a4040a170981 */ /* 0x000f28000c1e1900 */
[----:B------:R-:W4:Y:S04]  /*0840*/  @P0 LDG.E R20, desc[UR4][R10.64+0xa8] ;  /* 0x0000a8040a140981 */ /* 0x000f28000c1e1900 */
[----:B------:R-:W4:Y:S04]  /*0850*/  @P4 LDG.E R25, desc[UR4][R10.64+0xf0] ;  /* 0x0000f0040a194981 */ /* 0x000f28000c1e1900 */
        /* <DEDUP_REMOVED lines=21> */
[----:B------:R-:W-:Y:S02]  /*09b0*/  LOP3.LUT P0, RZ, R24, 0x8000, RZ, 0xc0, !PT ;  /* 0x0000800018ff7812 */ /* 0x000fe4000780c0ff */
[----:B----4-:R-:W-:Y:S01]  /*09c0*/  @P5 LOP3.LUT R15, R15, R26, RZ, 0x3c, !PT ;  /* 0x0000001a0f0f5212 */ /* 0x010fe200078e3cff */
[----:B------:R-:W4:Y:S04]  /*09d0*/  @P3 LDG.E R24, desc[UR4][R10.64+0xe4] ;  /* 0x0000e4040a183981 */ /* 0x000f28000c1e1900 */
[----:B------:R-:W2:Y:S01]  /*09e0*/  @P6 LDG.E R26, desc[UR4][R10.64+0x118] ;  /* 0x000118040a1a6981 */ /* 0x000ea2000c1e1900 */
        /* <DEDUP_REMOVED lines=8> */
[----:B---3--:R-:W-:-:S03]  /*0a70*/  @P2 LOP3.LUT R3, R3, R22, RZ, 0x3c, !PT ;  /* 0x0000001603032212 */ /* 0x008fc600078e3cff */
[----:B------:R-:W3:Y:S01]  /*0a80*/  @P4 LDG.E R22, desc[UR4][R10.64+0x100] ;  /* 0x000100040a164981 */ /* 0x000ee2000c1e1900 */
[----:B--2---:R-:W-:-:S03]  /*0a90*/  @P6 LOP3.LUT R15, R15, R26, RZ, 0x3c, !PT ;  /* 0x0000001a0f0f6212 */ /* 0x004fc600078e3cff */
[----:B------:R-:W2:Y:S01]  /*0aa0*/  @P0 LDG.E R26, desc[UR4][R10.64+0x12c] ;  /* 0x00012c040a1a0981 */ /* 0x000ea2000c1e1900 */
[----:B----4-:R-:W-:-:S03]  /*0ab0*/  @P2 LOP3.LUT R2, R2, R23, RZ, 0x3c, !PT ;  /* 0x0000001702022212 */ /* 0x010fc600078e3cff */
[----:B------:R-:W4:Y:S01]  /*0ac0*/  @P4 LDG.E R23, desc[UR4][R10.64+0xfc] ;  /* 0x0000fc040a174981 */ /* 0x000f22000c1e1900 */
[----:B------:R-:W-:-:S03]  /*0ad0*/  @P2 LOP3.LUT R5, R5, R20, RZ, 0x3c, !PT ;  /* 0x0000001405052212 */ /* 0x000fc600078e3cff */
[----:B------:R-:W4:Y:S01]  /*0ae0*/  @P4 LDG.E R20, desc[UR4][R10.64+0xf8] ;  /* 0x0000f8040a144981 */ /* 0x000f22000c1e1900 */
[----:B------:R-:W-:Y:S02]  /*0af0*/  @P3 LOP3.LUT R2, R2, R27, RZ, 0x3c, !PT ;  /* 0x0000001b02023212 */ /* 0x000fe400078e3cff */
[----:B------:R-:W-:Y:S01]  /*0b00*/  @P3 LOP3.LUT R4, R4, R25, RZ, 0x3c, !PT ;  /* 0x0000001904043212 */ /* 0x000fe200078e3cff */
[----:B------:R-:W4:Y:S01]  /*0b10*/  @P5 LDG.E R27, desc[UR4][R10.64+0x110] ;  /* 0x000110040a1b5981 */ /* 0x000f22000c1e1900 */
[----:B------:R-:W-:-:S03]  /*0b20*/  @P3 LOP3.LUT R5, R5, R24, RZ, 0x3c, !PT ;  /* 0x0000001805053212 */ /* 0x000fc600078e3cff */
[----:B------:R-:W4:Y:S04]  /*0b30*/  @P5 LDG.E R25, desc[UR4][R10.64+0x108] ;  /* 0x000108040a195981 */ /* 0x000f28000c1e1900 */
        /* <DEDUP_REMOVED lines=19> */
[----:B------:R-:W-:-:S05]  /*0c70*/  VIADD R19, R19, 0x10 ;  /* 0x0000001013137836 */ /* 0x000fca0000000000 */
[----:B------:R-:W-:Y:S02]  /*0c80*/  ISETP.NE.AND P1, PT, R19, 0x20, PT ;  /* 0x000000201300780c */ /* 0x000fe40003f25270 */
[----:B------:R-:W-:Y:S02]  /*0c90*/  @P5 LOP3.LUT R3, R3, R18, RZ, 0x3c, !PT ;  /* 0x0000001203035212 */ /* 0x000fe400078e3cff */
[----:B------:R-:W-:Y:S02]  /*0ca0*/  @P6 LOP3.LUT R4, R4, R21, RZ, 0x3c, !PT ;  /* 0x0000001504046212 */ /* 0x000fe400078e3cff */
[----:B---3--:R-:W-:-:S04]  /*0cb0*/  @P6 LOP3.LUT R3, R3, R22, RZ, 0x3c, !PT ;  /* 0x0000001603036212 */ /* 0x008fc800078e3cff */
[----:B--2---:R-:W-:Y:S02]  /*0cc0*/  @P0 LOP3.LUT R3, R3, R26, RZ, 0x3c, !PT ;  /* 0x0000001a03030212 */ /* 0x004fe400078e3cff */
[----:B----4-:R-:W-:Y:S02]  /*0cd0*/  @P6 LOP3.LUT R2, R2, R23, RZ, 0x3c, !PT ;  /* 0x0000001702026212 */ /* 0x010fe400078e3cff */
[----:B------:R-:W-:Y:S02]  /*0ce0*/  @P6 LOP3.LUT R5, R5, R20, RZ, 0x3c, !PT ;  /* 0x0000001405056212 */ /* 0x000fe400078e3cff */
[----:B------:R-:W-:Y:S02]  /*0cf0*/  @P0 LOP3.LUT R2, R2, R27, RZ, 0x3c, !PT ;  /* 0x0000001b02020212 */ /* 0x000fe400078e3cff */
[----:B------:R-:W-:Y:S02]  /*0d00*/  @P0 LOP3.LUT R4, R4, R25, RZ, 0x3c, !PT ;  /* 0x0000001904040212 */ /* 0x000fe400078e3cff */
[----:B------:R-:W-:Y:S01]  /*0d10*/  @P0 LOP3.LUT R5, R5, R24, RZ, 0x3c, !PT ;  /* 0x0000001805050212 */ /* 0x000fe200078e3cff */
[----:B------:R-:W-:Y:S06]  /*0d20*/  @P1 BRA `(.L_x_7) ;  /* 0xfffffff400481947 */ /* 0x000fec000383ffff */
[----:B------:R-:W-:-:S05]  /*0d30*/  VIADD R17, R17, 0x1 ;  /* 0x0000000111117836 */ /* 0x000fca0000000000 */
[----:B------:R-:W-:-:S13]  /*0d40*/  ISETP.NE.AND P0, PT, R17, 0x5, PT ;  /* 0x000000051100780c */ /* 0x000fda0003f05270 */
[----:B------:R-:W-:Y:S05]  /*0d50*/  @P0 BRA `(.L_x_8) ;  /* 0xfffffff400300947 */ /* 0x000fea000383ffff */
[----:B------:R0:W-:Y:S01]  /*0d60*/  STG.E.64 desc[UR4][R6.64+0x8], R4 ;  /* 0x0000080406007986 */ /* 0x0001e2000c101b04 */
[----:B------:R-:W-:Y:S01]  /*0d70*/  VIADD R14, R14, 0x1 ;  /* 0x000000010e0e7836 */ /* 0x000fe20000000000 */
[----:B------:R-:W-:Y:S02]  /*0d80*/  LOP3.LUT R11, R13, 0x3, RZ, 0xc0, !PT ;  /* 0x000000030d0b7812 */ /* 0x000fe400078ec0ff */
[----:B------:R0:W-:Y:S02]  /*0d90*/  STG.E.64 desc[UR4][R6.64+0x10], R2 ;  /* 0x0000100206007986 */ /* 0x0001e4000c101b04 */
[----:B------:R-:W-:Y:S02]  /*0da0*/  ISETP.GE.U32.AND P0, PT, R14, R11, PT ;  /* 0x0000000b0e00720c */ /* 0x000fe40003f06070 */
[----:B------:R0:W-:Y:S11]  /*0db0*/  STG.E desc[UR4][R6.64+0x4], R15 ;  /* 0x0000040f06007986 */ /* 0x0001f6000c101904 */
[----:B------:R-:W-:Y:S05]  /*0dc0*/  @!P0 BRA `(.L_x_9) ;  /* 0xfffffff400048947 */ /* 0x000fea000383ffff */
.L_x_6:
[----:B------:R-:W-:Y:S05]  /*0dd0*/  BSYNC.RECONVERGENT B1 ;  /* 0x0000000000017941 */ /* 0x000fea0003800200 */
.L_x_5:
[C---:B------:R-:W-:Y:S01]  /*0de0*/  ISETP.GT.U32.AND P0, PT, R13.reuse, 0x3, PT ;  /* 0x000000030d00780c */ /* 0x040fe20003f04070 */
[----:B------:R-:W-:Y:S01]  /*0df0*/  VIADD R12, R12, 0x1 ;  /* 0x000000010c0c7836 */ /* 0x000fe20000000000 */
[--C-:B------:R-:W-:Y:S02]  /*0e00*/  SHF.R.U64 R13, R13, 0x2, R0.reuse ;  /* 0x000000020d0d7819 */ /* 0x100fe40000001200 */
[----:B------:R-:W-:Y:S02]  /*0e10*/  ISETP.GT.U32.AND.EX P0, PT, R0, RZ, PT, P0 ;  /* 0x000000ff0000720c */ /* 0x000fe40003f04100 */
[----:B------:R-:W-:-:S11]  /*0e20*/  SHF.R.U32.HI R0, RZ, 0x2, R0 ;  /* 0x00000002ff007819 */ /* 0x000fd60000011600 */
[----:B------:R-:W-:Y:S05]  /*0e30*/  @P0 BRA `(.L_x_10) ;  /* 0xfffffff000c80947 */ /* 0x000fea000383ffff */
.L_x_4:
[----:B------:R-:W-:Y:S05]  /*0e40*/  BSYNC.RECONVERGENT B0 ;  /* 0x0000000000007941 */ /* 0x000fea0003800200 */
.L_x_3:
[----:B------:R-:W-:Y:S04]  /*0e50*/  STG.E.64 desc[UR4][R6.64+0x18], RZ ;  /* 0x000018ff06007986 */ /* 0x000fe8000c101b04 */
[----:B------:R-:W-:Y:S04]  /*0e60*/  STG.E desc[UR4][R6.64+0x20], RZ ;  /* 0x000020ff06007986 */ /* 0x000fe8000c101904 */
[----:B------:R-:W-:Y:S01]  /*0e70*/  STG.E.64 desc[UR4][R6.64+0x28], RZ ;  /* 0x000028ff06007986 */ /* 0x000fe2000c101b04 */
[----:B------:R-:W-:Y:S05]  /*0e80*/  EXIT ;  /* 0x000000000000794d */ /* 0x000fea0003800000 */
.L_x_11:
        /* <DEDUP_REMOVED lines=15> */
.L_x_15:


//--------------------- .nv.global.init           --------------------------
	.section	.nv.global.init,"aw",@progbits
	.align	4
.nv.global.init:
	.type		mrg32k3aM1SubSeq,@object
	.size		mrg32k3aM1SubSeq,(mrg32k3aM2SubSeq - mrg32k3aM1SubSeq)
mrg32k3aM1SubSeq:
        /*0000*/ 	.byte	0x0b, 0xcc, 0xee, 0x04, 0x73, 0x29, 0x8b, 0x6f, 0xf6, 0x53, 0x03, 0xf6, 0x23, 0xf6, 0xea, 0xda
        /* <DEDUP_REMOVED lines=125> */
	.type		mrg32k3aM2SubSeq,@object
	.size		mrg32k3aM2SubSeq,(mrg32k3aM1 - mrg32k3aM2SubSeq)
mrg32k3aM2SubSeq:
        /* <DEDUP_REMOVED lines=126> */
	.type		mrg32k3aM1,@object
	.size		mrg32k3aM1,(mrg32k3aM1Seq - mrg32k3aM1)
mrg32k3aM1:
        /* <DEDUP_REMOVED lines=144> */
	.type		mrg32k3aM1Seq,@object
	.size		mrg32k3aM1Seq,(mrg32k3aM2 - mrg32k3aM1Seq)
mrg32k3aM1Seq:
        /* <DEDUP_REMOVED lines=144> */
	.type		mrg32k3aM2,@object
	.size		mrg32k3aM2,(mrg32k3aM2Seq - mrg32k3aM2)
mrg32k3aM2:
        /* <DEDUP_REMOVED lines=144> */
	.type		mrg32k3aM2Seq,@object
	.size		mrg32k3aM2Seq,(precalc_xorwow_matrix - mrg32k3aM2Seq)
mrg32k3aM2Seq:
        /* <DEDUP_REMOVED lines=144> */
	.type		precalc_xorwow_matrix,@object
	.size		precalc_xorwow_matrix,(precalc_xorwow_offset_matrix - precalc_xorwow_matrix)
precalc_xorwow_matrix:
        /* <DEDUP_REMOVED lines=6400> */
	.type		precalc_xorwow_offset_matrix,@object
	.size		precalc_xorwow_offset_matrix,(.L_1 - precalc_xorwow_offset_matrix)
precalc_xorwow_offset_matrix:
        /* <DEDUP_REMOVED lines=6400> */
.L_1:


//--------------------- .nv.shared.reserved.0     --------------------------
	.section	.nv.shared.reserved.0,"aw",@nobits
	.weak		__nv_reservedSMEM_offset_0_alias
	.size		__nv_reservedSMEM_offset_0_alias, 0, 64
	.other		__nv_reservedSMEM_offset_0_alias,@"STO_CUDA_RESERVED_SHARED STV_DEFAULT"
__nv_reservedSMEM_offset_0_alias:
	.zero		0
	.zero		64


//--------------------- .nv.constant0._Z14get_pos_kernelPfS_fP17curandStateXORWOW --------------------------
	.section	.nv.constant0._Z14get_pos_kernelPfS_fP17curandStateXORWOW,"a",@progbits
	.sectionflags	@""
	.align	4
.nv.constant0._Z14get_pos_kernelPfS_fP17curandStateXORWOW:
	.zero		928


//--------------------- .nv.constant0._Z14get_vel_kernelPfS_fP17curandStateXORWOW --------------------------
	.section	.nv.constant0._Z14get_vel_kernelPfS_fP17curandStateXORWOW,"a",@progbits
	.sectionflags	@""
	.align	4
.nv.constant0._Z14get_vel_kernelPfS_fP17curandStateXORWOW:
	.zero		928


//--------------------- .nv.constant0._Z14get_acc_kernelPfS_fiS_P17curandStateXORWOW --------------------------
	.section	.nv.constant0._Z14get_acc_kernelPfS_fiS_P17curandStateXORWOW,"a",@progbits
	.sectionflags	@""
	.align	4
.nv.constant0._Z14get_acc_kernelPfS_fiS_P17curandStateXORWOW:
	.zero		936


//--------------------- .nv.constant0._Z16init_rand_kernelP17curandStateXORWOW --------------------------
	.section	.nv.constant0._Z16init_rand_kernelP17curandStateXORWOW,"a",@progbits
	.sectionflags	@""
	.align	4
.nv.constant0._Z16init_rand_kernelP17curandStateXORWOW:
	.zero		904


//--------------------- SYMBOLS --------------------------

	.type		.nv.reservedSmem.offset0,@object
	.size		.nv.reservedSmem.offset0,0x4
